	.headerflags	@"EF_CUDA_TEXMODE_UNIFIED EF_CUDA_64BIT_ADDRESS EF_CUDA_ACCELERATORS EF_CUDA_SM90 EF_CUDA_VIRTUAL_SM(EF_CUDA_SM90)"
	.elftype	@"ET_EXEC"


//--------------------- .nv.info                  --------------------------
	.section	.nv.info,"",@"SHT_CUDA_INFO"
	.align	4


	//----- nvinfo : EIATTR_REGCOUNT
	.align		4
        /*0000*/ 	.byte	0x04, 0x2f
        /*0002*/ 	.short	(.L_1 - .L_0)
	.align		4
.L_0:
        /*0004*/ 	.word	index@(triton_poi_fused_constant_pad_nd_0)
        /*0008*/ 	.word	0x0000000e


	//----- nvinfo : EIATTR_MIN_STACK_SIZE
	.align		4
.L_1:
        /*000c*/ 	.byte	0x04, 0x12
        /*000e*/ 	.short	(.L_3 - .L_2)
	.align		4
.L_2:
        /*0010*/ 	.word	index@(triton_poi_fused_constant_pad_nd_0)
        /*0014*/ 	.word	0x00000000


	//----- nvinfo : EIATTR_FRAME_SIZE
	.align		4
.L_3:
        /*0018*/ 	.byte	0x04, 0x11
        /*001a*/ 	.short	(.L_5 - .L_4)
	.align		4
.L_4:
        /*001c*/ 	.word	index@(triton_poi_fused_constant_pad_nd_0)
        /*0020*/ 	.word	0x00000000


	//----- nvinfo : EIATTR_MIN_STACK_SIZE
	.align		4
.L_5:
        /*0024*/ 	.byte	0x04, 0x12
        /*0026*/ 	.short	(.L_7 - .L_6)
	.align		4
.L_6:
        /*0028*/ 	.word	index@(triton_poi_fused_constant_pad_nd_0)
        /*002c*/ 	.word	0x00000000
.L_7:


//--------------------- .nv.info.triton_poi_fused_constant_pad_nd_0 --------------------------
	.section	.nv.info.triton_poi_fused_constant_pad_nd_0,"",@"SHT_CUDA_INFO"
	.sectionflags	@""
	.align	4


	//----- nvinfo : EIATTR_CUDA_API_VERSION
	.align		4
        /*0000*/ 	.byte	0x04, 0x37
        /*0002*/ 	.short	(.L_9 - .L_8)
.L_8:
        /*0004*/ 	.word	0x0000007c


	//----- nvinfo : EIATTR_KPARAM_INFO
	.align		4
.L_9:
        /*0008*/ 	.byte	0x04, 0x17
        /*000a*/ 	.short	(.L_11 - .L_10)
.L_10:
        /*000c*/ 	.word	0x00000000
        /*0010*/ 	.short	0x0002
        /*0012*/ 	.short	0x0010
        /*0014*/ 	.byte	0x00, 0xf0, 0x11, 0x00


	//----- nvinfo : EIATTR_KPARAM_INFO
	.align		4
.L_11:
        /*0018*/ 	.byte	0x04, 0x17
        /*001a*/ 	.short	(.L_13 - .L_12)
.L_12:
        /*001c*/ 	.word	0x00000000
        /*0020*/ 	.short	0x0001
        /*0022*/ 	.short	0x0008
        /*0024*/ 	.byte	0x00, 0xf4, 0x21, 0x00


	//----- nvinfo : EIATTR_KPARAM_INFO
	.align		4
.L_13:
        /*0028*/ 	.byte	0x04, 0x17
        /*002a*/ 	.short	(.L_15 - .L_14)
.L_14:
        /*002c*/ 	.word	0x00000000
        /*0030*/ 	.short	0x0000
        /*0032*/ 	.short	0x0000
        /*0034*/ 	.byte	0x00, 0xf4, 0x21, 0x00


	//----- nvinfo : EIATTR_SPARSE_MMA_MASK
	.align		4
.L_15:
        /*0038*/ 	.byte	0x03, 0x50
        /*003a*/ 	.short	0x0000


	//----- nvinfo : EIATTR_MAXREG_COUNT
	.align		4
        /*003c*/ 	.byte	0x03, 0x1b
        /*003e*/ 	.short	0x00ff


	//----- nvinfo : EIATTR_EXIT_INSTR_OFFSETS
	.align		4
        /*0040*/ 	.byte	0x04, 0x1c
        /*0042*/ 	.short	(.L_17 - .L_16)


	//   ....[0]....
.L_16:
        /*0044*/ 	.word	0x000001f0


	//   ....[1]....
        /*0048*/ 	.word	0x00000210


	//----- nvinfo : EIATTR_REQNTID
	.align		4
.L_17:
        /*004c*/ 	.byte	0x04, 0x10
        /*004e*/ 	.short	(.L_19 - .L_18)
.L_18:
        /*0050*/ 	.word	0x00000080
        /*0054*/ 	.word	0x00000001
        /*0058*/ 	.word	0x00000001


	//----- nvinfo : EIATTR_CRS_STACK_SIZE
	.align		4
.L_19:
        /*005c*/ 	.byte	0x04, 0x1e
        /*005e*/ 	.short	(.L_21 - .L_20)
.L_20:
        /*0060*/ 	.word	0x00000000


	//----- nvinfo : EIATTR_CBANK_PARAM_SIZE
	.align		4
.L_21:
        /*0064*/ 	.byte	0x03, 0x19
        /*0066*/ 	.short	0x0014


	//----- nvinfo : EIATTR_PARAM_CBANK
	.align		4
        /*0068*/ 	.byte	0x04, 0x0a
        /*006a*/ 	.short	(.L_23 - .L_22)
	.align		4
.L_22:
        /*006c*/ 	.word	index@(.nv.constant0.triton_poi_fused_constant_pad_nd_0)
        /*0070*/ 	.short	0x0210
        /*0072*/ 	.short	0x0014


	//----- nvinfo : EIATTR_SW_WAR
	.align		4
.L_23:
        /*0074*/ 	.byte	0x04, 0x36
        /*0076*/ 	.short	(.L_25 - .L_24)
.L_24:
        /*0078*/ 	.word	0x00000008
.L_25:


//--------------------- .nv.callgraph             --------------------------
	.section	.nv.callgraph,"",@"SHT_CUDA_CALLGRAPH"
	.align	4
	.sectionentsize	8
	.align		4
        /*0000*/ 	.word	0x00000000
	.align		4
        /*0004*/ 	.word	0xffffffff
	.align		4
        /*0008*/ 	.word	0x00000000
	.align		4
        /*000c*/ 	.word	0xfffffffe
	.align		4
        /*0010*/ 	.word	0x00000000
	.align		4
        /*0014*/ 	.word	0xfffffffd
	.align		4
        /*0018*/ 	.word	0x00000000
	.align		4
        /*001c*/ 	.word	0xfffffffc


//--------------------- .text.triton_poi_fused_constant_pad_nd_0 --------------------------
	.section	.text.triton_poi_fused_constant_pad_nd_0,"ax",@progbits
	.align	128
        .global         triton_poi_fused_constant_pad_nd_0
        .type           triton_poi_fused_constant_pad_nd_0,@function
        .size           triton_poi_fused_constant_pad_nd_0,(.L_x_3 - triton_poi_fused_constant_pad_nd_0)
        .other          triton_poi_fused_constant_pad_nd_0,@"STO_CUDA_ENTRY STV_DEFAULT"
triton_poi_fused_constant_pad_nd_0:
.text.triton_poi_fused_constant_pad_nd_0:
[----:B------:R-:W0:Y:S02]  /*0000*/  LDC R1, c[0x0][0x28] ;  /* 0x00000a00ff017b82 */ /* 0x000e240000000800 */
[----:B------:R-:W1:Y:S01]  /*0010*/  S2R R0, SR_TID.X ;  /* 0x0000000000007919 */ /* 0x000e620000002100 */
[----:B------:R-:W2:Y:S01]  /*0020*/  LDC.64 R2, c[0x0][0x210] ;  /* 0x00008400ff027b82 */ /* 0x000ea20000000a00 */
[----:B------:R-:W-:Y:S01]  /*0030*/  ULDC.64 UR4, c[0x0][0x208] ;  /* 0x0000820000047ab9 */ /* 0x000fe20000000a00 */
[----:B------:R-:W-:Y:S01]  /*0040*/  BSSY B0, `(.L_x_0) ;  /* 0x0000019000007945 */ /* 0x000fe20003800000 */
[----:B------:R-:W3:Y:S01]  /*0050*/  S2R R7, SR_CTAID.X ;  /* 0x0000000000077919 */ /* 0x000ee20000002500 */
[----:B-1----:R-:W-:-:S05]  /*0060*/  LOP3.LUT R0, R0, 0x7f, RZ, 0xc0, !PT ;  /* 0x0000007f00007812 */ /* 0x002fca00078ec0ff */
[----:B---3--:R-:W-:-:S04]  /*0070*/  IMAD R7, R7, 0x80, R0 ;  /* 0x0000008007077824 */ /* 0x008fc800078e0200 */
[C---:B------:R-:W-:Y:S01]  /*0080*/  IMAD.HI R0, R7.reuse, 0x2aaaaaab, RZ ;  /* 0x2aaaaaab07007827 */ /* 0x040fe200078e02ff */
[----:B------:R-:W-:-:S03]  /*0090*/  ISETP.GE.AND P1, PT, R7, 0x240, PT ;  /* 0x000002400700780c */ /* 0x000fc60003f26270 */
[----:B------:R-:W-:Y:S01]  /*00a0*/  IMAD.HI R6, R7, 0x38e38e39, RZ ;  /* 0x38e38e3907067827 */ /* 0x000fe200078e02ff */
[----:B------:R-:W-:-:S04]  /*00b0*/  LEA.HI R0, R0, R0, RZ, 0x1 ;  /* 0x0000000000007211 */ /* 0x000fc800078f08ff */
[----:B------:R-:W-:Y:S01]  /*00c0*/  SHF.R.U32.HI R9, RZ, 0x1f, R6 ;  /* 0x0000001fff097819 */ /* 0x000fe20000011606 */
[----:B------:R-:W-:-:S03]  /*00d0*/  IMAD.HI R4, R0, 0x2aaaaaab, RZ ;  /* 0x2aaaaaab00047827 */ /* 0x000fc600078e02ff */
[----:B------:R-:W-:Y:S02]  /*00e0*/  LEA.HI R9, R6, R9, RZ, 0x1d ;  /* 0x0000000906097211 */ /* 0x000fe400078fe8ff */
[----:B------:R-:W-:Y:S02]  /*00f0*/  LEA.HI R11, R4, R4, RZ, 0x1 ;  /* 0x00000004040b7211 */ /* 0x000fe400078f08ff */
[----:B------:R-:W1:Y:S03]  /*0100*/  LDC.64 R4, c[0x0][0x218] ;  /* 0x00008600ff047b82 */ /* 0x000e660000000a00 */
[----:B------:R-:W-:Y:S02]  /*0110*/  IMAD R11, R11, -0x6, R0 ;  /* 0xfffffffa0b0b7824 */ /* 0x000fe400078e0200 */
[----:B------:R-:W-:-:S05]  /*0120*/  IMAD R0, R0, -0x6, R7 ;  /* 0xfffffffa00007824 */ /* 0x000fca00078e0207 */
[----:B------:R-:W-:Y:S01]  /*0130*/  VIMNMX R6, R11, R0, !PT ;  /* 0x000000000b067248 */ /* 0x000fe20007fe0100 */
[----:B------:R-:W-:-:S03]  /*0140*/  IMAD R0, R9, 0x10, R0 ;  /* 0x0000001009007824 */ /* 0x000fc600078e0200 */
[----:B------:R-:W-:Y:S02]  /*0150*/  ISETP.GE.AND P0, PT, R6, 0x4, PT ;  /* 0x000000040600780c */ /* 0x000fe40003f06270 */
[----:B------:R-:W-:Y:S01]  /*0160*/  LEA R11, R11, R0, 0x2 ;  /* 0x000000000b0b7211 */ /* 0x000fe200078e10ff */
[----:B------:R-:W-:Y:S01]  /*0170*/  IMAD.MOV.U32 R0, RZ, RZ, RZ ;  /* 0x000000ffff007224 */ /* 0x000fe200078e00ff */
[----:B------:R-:W-:-:S03]  /*0180*/  ISETP.LT.AND P0, PT, R7, 0x240, !P0 ;  /* 0x000002400700780c */ /* 0x000fc60004701270 */
[----:B--2---:R-:W-:-:S04]  /*0190*/  IMAD.WIDE R2, R11, 0x4, R2 ;  /* 0x000000040b027825 */ /* 0x004fc800078e0202 */
[----:B-1----:R-:W-:-:S06]  /*01a0*/  IMAD.WIDE R4, R7, 0x4, R4 ;  /* 0x0000000407047825 */ /* 0x002fcc00078e0204 */
[----:B------:R-:W-:Y:S05]  /*01b0*/  @!P0 BRA `(.L_x_1) ;  /* 0x0000000000048947 */ /* 0x000fea0003800000 */
[----:B------:R1:W5:Y:S02]  /*01c0*/  LDG.E R0, desc[UR4][R2.64] ;  /* 0x0000000402007981 */ /* 0x000364000c1e1900 */
.L_x_1:
[----:B------:R-:W-:Y:S05]  /*01d0*/  BSYNC B0 ;  /* 0x0000000000007941 */ /* 0x000fea0003800000 */
.L_x_0:
[----:B-1---5:R-:W-:Y:S01]  /*01e0*/  SEL R3, R0, RZ, P0 ;  /* 0x000000ff00037207 */ /* 0x022fe20000000000 */
[----:B------:R-:W-:Y:S06]  /*01f0*/  @P1 EXIT ;  /* 0x000000000000194d */ /* 0x000fec0003800000 */
[----:B------:R-:W-:Y:S01]  /*0200*/  STG.E desc[UR4][R4.64], R3 ;  /* 0x0000000304007986 */ /* 0x000fe2000c101904 */
[----:B------:R-:W-:Y:S05]  /*0210*/  EXIT ;  /* 0x000000000000794d */ /* 0x000fea0003800000 */
.L_x_2:
[----:B------:R-:W-:-:S00]  /*0220*/  BRA `(.L_x_2) ;  /* 0xfffffffc00fc7947 */ /* 0x000fc0000383ffff */
[----:B------:R-:W-:-:S00]  /*0230*/  NOP ;  /* 0x0000000000007918 */ /* 0x000fc00000000000 */
        /* <DEDUP_REMOVED lines=12> */
.L_x_3:


//--------------------- .nv.constant0.triton_poi_fused_constant_pad_nd_0 --------------------------
	.section	.nv.constant0.triton_poi_fused_constant_pad_nd_0,"a",@progbits
	.sectionflags	@""
	.align	4
.nv.constant0.triton_poi_fused_constant_pad_nd_0:
	.zero		548
